	.headerflags	@"EF_CUDA_TEXMODE_UNIFIED EF_CUDA_64BIT_ADDRESS EF_CUDA_ACCELERATORS EF_CUDA_SM90 EF_CUDA_VIRTUAL_SM(EF_CUDA_SM90)"
	.elftype	@"ET_EXEC"


//--------------------- .nv.info                  --------------------------
	.section	.nv.info,"",@"SHT_CUDA_INFO"
	.align	4


	//----- nvinfo : EIATTR_REGCOUNT
	.align		4
        /*0000*/ 	.byte	0x04, 0x2f
        /*0002*/ 	.short	(.L_1 - .L_0)
	.align		4
.L_0:
        /*0004*/ 	.word	index@(triton_poi_fused_4)
        /*0008*/ 	.word	0x0000001e


	//----- nvinfo : EIATTR_MIN_STACK_SIZE
	.align		4
.L_1:
        /*000c*/ 	.byte	0x04, 0x12
        /*000e*/ 	.short	(.L_3 - .L_2)
	.align		4
.L_2:
        /*0010*/ 	.word	index@(triton_poi_fused_4)
        /*0014*/ 	.word	0x00000000


	//----- nvinfo : EIATTR_FRAME_SIZE
	.align		4
.L_3:
        /*0018*/ 	.byte	0x04, 0x11
        /*001a*/ 	.short	(.L_5 - .L_4)
	.align		4
.L_4:
        /*001c*/ 	.word	index@(triton_poi_fused_4)
        /*0020*/ 	.word	0x00000000


	//----- nvinfo : EIATTR_MIN_STACK_SIZE
	.align		4
.L_5:
        /*0024*/ 	.byte	0x04, 0x12
        /*0026*/ 	.short	(.L_7 - .L_6)
	.align		4
.L_6:
        /*0028*/ 	.word	index@(triton_poi_fused_4)
        /*002c*/ 	.word	0x00000000
.L_7:


//--------------------- .nv.info.triton_poi_fused_4 --------------------------
	.section	.nv.info.triton_poi_fused_4,"",@"SHT_CUDA_INFO"
	.sectionflags	@""
	.align	4


	//----- nvinfo : EIATTR_CUDA_API_VERSION
	.align		4
        /*0000*/ 	.byte	0x04, 0x37
        /*0002*/ 	.short	(.L_9 - .L_8)
.L_8:
        /*0004*/ 	.word	0x0000007c


	//----- nvinfo : EIATTR_KPARAM_INFO
	.align		4
.L_9:
        /*0008*/ 	.byte	0x04, 0x17
        /*000a*/ 	.short	(.L_11 - .L_10)
.L_10:
        /*000c*/ 	.word	0x00000000
        /*0010*/ 	.short	0x0003
        /*0012*/ 	.short	0x0014
        /*0014*/ 	.byte	0x00, 0xf0, 0x11, 0x00


	//----- nvinfo : EIATTR_KPARAM_INFO
	.align		4
.L_11:
        /*0018*/ 	.byte	0x04, 0x17
        /*001a*/ 	.short	(.L_13 - .L_12)
.L_12:
        /*001c*/ 	.word	0x00000000
        /*0020*/ 	.short	0x0002
        /*0022*/ 	.short	0x0010
        /*0024*/ 	.byte	0x00, 0xf0, 0x11, 0x00


	//----- nvinfo : EIATTR_KPARAM_INFO
	.align		4
.L_13:
        /*0028*/ 	.byte	0x04, 0x17
        /*002a*/ 	.short	(.L_15 - .L_14)
.L_14:
        /*002c*/ 	.word	0x00000000
        /*0030*/ 	.short	0x0001
        /*0032*/ 	.short	0x0008
        /*0034*/ 	.byte	0x00, 0xf4, 0x21, 0x00


	//----- nvinfo : EIATTR_KPARAM_INFO
	.align		4
.L_15:
        /*0038*/ 	.byte	0x04, 0x17
        /*003a*/ 	.short	(.L_17 - .L_16)
.L_16:
        /*003c*/ 	.word	0x00000000
        /*0040*/ 	.short	0x0000
        /*0042*/ 	.short	0x0000
        /*0044*/ 	.byte	0x00, 0xf4, 0x21, 0x00


	//----- nvinfo : EIATTR_SPARSE_MMA_MASK
	.align		4
.L_17:
        /*0048*/ 	.byte	0x03, 0x50
        /*004a*/ 	.short	0x0000


	//----- nvinfo : EIATTR_MAXREG_COUNT
	.align		4
        /*004c*/ 	.byte	0x03, 0x1b
        /*004e*/ 	.short	0x00ff


	//----- nvinfo : EIATTR_EXIT_INSTR_OFFSETS
	.align		4
        /*0050*/ 	.byte	0x04, 0x1c
        /*0052*/ 	.short	(.L_19 - .L_18)


	//   ....[0]....
.L_18:
        /*0054*/ 	.word	0x000006c0


	//   ....[1]....
        /*0058*/ 	.word	0x00000710


	//----- nvinfo : EIATTR_REQNTID
	.align		4
.L_19:
        /*005c*/ 	.byte	0x04, 0x10
        /*005e*/ 	.short	(.L_21 - .L_20)
.L_20:
        /*0060*/ 	.word	0x00000080
        /*0064*/ 	.word	0x00000001
        /*0068*/ 	.word	0x00000001


	//----- nvinfo : EIATTR_CBANK_PARAM_SIZE
	.align		4
.L_21:
        /*006c*/ 	.byte	0x03, 0x19
        /*006e*/ 	.short	0x0018


	//----- nvinfo : EIATTR_PARAM_CBANK
	.align		4
        /*0070*/ 	.byte	0x04, 0x0a
        /*0072*/ 	.short	(.L_23 - .L_22)
	.align		4
.L_22:
        /*0074*/ 	.word	index@(.nv.constant0.triton_poi_fused_4)
        /*0078*/ 	.short	0x0210
        /*007a*/ 	.short	0x0018


	//----- nvinfo : EIATTR_SW_WAR
	.align		4
.L_23:
        /*007c*/ 	.byte	0x04, 0x36
        /*007e*/ 	.short	(.L_25 - .L_24)
.L_24:
        /*0080*/ 	.word	0x00000008
.L_25:


//--------------------- .nv.callgraph             --------------------------
	.section	.nv.callgraph,"",@"SHT_CUDA_CALLGRAPH"
	.align	4
	.sectionentsize	8
	.align		4
        /*0000*/ 	.word	0x00000000
	.align		4
        /*0004*/ 	.word	0xffffffff
	.align		4
        /*0008*/ 	.word	0x00000000
	.align		4
        /*000c*/ 	.word	0xfffffffe
	.align		4
        /*0010*/ 	.word	0x00000000
	.align		4
        /*0014*/ 	.word	0xfffffffd
	.align		4
        /*0018*/ 	.word	0x00000000
	.align		4
        /*001c*/ 	.word	0xfffffffc


//--------------------- .text.triton_poi_fused_4  --------------------------
	.section	.text.triton_poi_fused_4,"ax",@progbits
	.sectionflags	@"SHF_BARRIERS=1"
	.align	128
        .global         triton_poi_fused_4
        .type           triton_poi_fused_4,@function
        .size           triton_poi_fused_4,(.L_x_1 - triton_poi_fused_4)
        .other          triton_poi_fused_4,@"STO_CUDA_ENTRY STV_DEFAULT"
triton_poi_fused_4:
.text.triton_poi_fused_4:
[----:B------:R-:W0:Y:S01]  /*0000*/  LDC R1, c[0x0][0x28] ;  /* 0x00000a00ff017b82 */ /* 0x000e220000000800 */
[----:B------:R-:W1:Y:S07]  /*0010*/  S2R R19, SR_CTAID.Z ;  /* 0x0000000000137919 */ /* 0x000e6e0000002700 */
[----:B------:R-:W1:Y:S01]  /*0020*/  S2UR UR4, SR_CTAID.Y ;  /* 0x00000000000479c3 */ /* 0x000e620000002600 */
[----:B------:R-:W-:Y:S01]  /*0030*/  IMAD.MOV.U32 R14, RZ, RZ, RZ ;  /* 0x000000ffff0e7224 */ /* 0x000fe200078e00ff */
[----:B------:R-:W-:Y:S01]  /*0040*/  ULDC.64 UR6, c[0x0][0x208] ;  /* 0x0000820000067ab9 */ /* 0x000fe20000000a00 */
[----:B------:R-:W2:Y:S01]  /*0050*/  S2R R15, SR_CTAID.X ;  /* 0x00000000000f7919 */ /* 0x000ea20000002500 */
[----:B------:R-:W3:Y:S04]  /*0060*/  S2R R18, SR_TID.X ;  /* 0x0000000000127919 */ /* 0x000ee80000002100 */
[----:B------:R-:W1:Y:S08]  /*0070*/  LDC R0, c[0x0][0x10] ;  /* 0x00000400ff007b82 */ /* 0x000e700000000800 */
[----:B------:R-:W4:Y:S01]  /*0080*/  LDC.64 R16, c[0x0][0x210] ;  /* 0x00008400ff107b82 */ /* 0x000f220000000a00 */
[----:B-1----:R-:W-:-:S02]  /*0090*/  IMAD R19, R19, R0, UR4 ;  /* 0x0000000413137e24 */ /* 0x002fc4000f8e0200 */
[----:B--2---:R-:W-:Y:S02]  /*00a0*/  IMAD.SHL.U32 R15, R15, 0x10, RZ ;  /* 0x000000100f0f7824 */ /* 0x004fe400078e00ff */
[----:B------:R-:W-:Y:S01]  /*00b0*/  IMAD.SHL.U32 R19, R19, 0x40, RZ ;  /* 0x0000004013137824 */ /* 0x000fe200078e00ff */
[----:B---3--:R-:W-:Y:S02]  /*00c0*/  SHF.R.U32.HI R0, RZ, 0x4, R18 ;  /* 0x00000004ff007819 */ /* 0x008fe40000011612 */
[----:B------:R-:W-:Y:S02]  /*00d0*/  LOP3.LUT R4, R15, 0xf, R18, 0xf8, !PT ;  /* 0x0000000f0f047812 */ /* 0x000fe400078ef812 */
[----:B------:R-:W-:Y:S02]  /*00e0*/  SGXT.U32 R0, R0, 0x3 ;  /* 0x000000030000781a */ /* 0x000fe40000000000 */
[----:B------:R-:W-:Y:S02]  /*00f0*/  ISETP.GE.AND P0, PT, R4, 0x9, PT ;  /* 0x000000090400780c */ /* 0x000fe40003f06270 */
[----:B------:R-:W-:-:S02]  /*0100*/  LOP3.LUT R3, R19, 0x8, R0, 0xfe, !PT ;  /* 0x0000000813037812 */ /* 0x000fc400078efe00 */
[----:B------:R-:W-:Y:S02]  /*0110*/  LOP3.LUT R2, R19, R0, RZ, 0xfc, !PT ;  /* 0x0000000013027212 */ /* 0x000fe400078efcff */
[C---:B------:R-:W-:Y:S01]  /*0120*/  ISETP.LT.AND P2, PT, R3.reuse, 0x18000, !P0 ;  /* 0x000180000300780c */ /* 0x040fe20004741270 */
[--C-:B------:R-:W-:Y:S01]  /*0130*/  IMAD R3, R3, 0x9, R4.reuse ;  /* 0x0000000903037824 */ /* 0x100fe200078e0204 */
[----:B------:R-:W-:Y:S01]  /*0140*/  LOP3.LUT R6, R19, 0x10, R0, 0xfe, !PT ;  /* 0x0000001013067812 */ /* 0x000fe200078efe00 */
[C---:B------:R-:W-:Y:S01]  /*0150*/  IMAD R5, R2.reuse, 0x9, R4 ;  /* 0x0000000902057824 */ /* 0x040fe200078e0204 */
[----:B------:R-:W-:Y:S02]  /*0160*/  LOP3.LUT R7, R19, 0x18, R0, 0xfe, !PT ;  /* 0x0000001813077812 */ /* 0x000fe400078efe00 */
[----:B------:R-:W-:Y:S01]  /*0170*/  ISETP.LT.AND P1, PT, R2, 0x18000, !P0 ;  /* 0x000180000200780c */ /* 0x000fe20004721270 */
[----:B----4-:R-:W-:Y:S01]  /*0180*/  IMAD.WIDE R2, R3, 0x4, R16 ;  /* 0x0000000403027825 */ /* 0x010fe200078e0210 */
[----:B------:R-:W-:-:S02]  /*0190*/  ISETP.LT.AND P6, PT, R6, 0x18000, !P0 ;  /* 0x000180000600780c */ /* 0x000fc400047c1270 */
[----:B------:R-:W-:Y:S02]  /*01a0*/  LOP3.LUT R8, R19, 0x20, R0, 0xfe, !PT ;  /* 0x0000002013087812 */ /* 0x000fe400078efe00 */
[----:B------:R-:W-:Y:S01]  /*01b0*/  ISETP.LT.AND P5, PT, R7, 0x18000, !P0 ;  /* 0x000180000700780c */ /* 0x000fe200047a1270 */
[----:B------:R1:W2:Y:S01]  /*01c0*/  @P2 LDG.E.EL R14, desc[UR6][R2.64] ;  /* 0x00000006020e2981 */ /* 0x0002a2000c2e1900 */
[----:B------:R-:W-:Y:S02]  /*01d0*/  LOP3.LUT R4, R19, 0x28, R0, 0xfe, !PT ;  /* 0x0000002813047812 */ /* 0x000fe400078efe00 */
[----:B------:R-:W-:Y:S02]  /*01e0*/  LOP3.LUT R6, R19, 0x30, R0, 0xfe, !PT ;  /* 0x0000003013067812 */ /* 0x000fe400078efe00 */
[----:B------:R-:W-:Y:S02]  /*01f0*/  LOP3.LUT R7, R19, 0x38, R0, 0xfe, !PT ;  /* 0x0000003813077812 */ /* 0x000fe400078efe00 */
[----:B------:R-:W-:-:S02]  /*0200*/  ISETP.LT.AND P4, PT, R8, 0x18000, !P0 ;  /* 0x000180000800780c */ /* 0x000fc40004781270 */
[----:B------:R-:W-:Y:S02]  /*0210*/  ISETP.LT.AND P3, PT, R4, 0x18000, !P0 ;  /* 0x000180000400780c */ /* 0x000fe40004761270 */
[----:B------:R-:W-:Y:S02]  /*0220*/  ISETP.LT.AND P2, PT, R6, 0x18000, !P0 ;  /* 0x000180000600780c */ /* 0x000fe40004741270 */
[----:B------:R-:W-:Y:S01]  /*0230*/  ISETP.LT.AND P0, PT, R7, 0x18000, !P0 ;  /* 0x000180000700780c */ /* 0x000fe20004701270 */
[C---:B------:R-:W-:Y:S02]  /*0240*/  VIADD R7, R5.reuse, 0x90 ;  /* 0x0000009005077836 */ /* 0x040fe40000000000 */
[C---:B------:R-:W-:Y:S02]  /*0250*/  VIADD R9, R5.reuse, 0xd8 ;  /* 0x000000d805097836 */ /* 0x040fe40000000000 */
[C---:B------:R-:W-:Y:S02]  /*0260*/  VIADD R11, R5.reuse, 0x120 ;  /* 0x00000120050b7836 */ /* 0x040fe40000000000 */
[----:B------:R-:W-:-:S02]  /*0270*/  VIADD R13, R5, 0x168 ;  /* 0x00000168050d7836 */ /* 0x000fc40000000000 */
[C---:B------:R-:W-:Y:S02]  /*0280*/  VIADD R23, R5.reuse, 0x1b0 ;  /* 0x000001b005177836 */ /* 0x040fe40000000000 */
[C---:B------:R-:W-:Y:S02]  /*0290*/  VIADD R25, R5.reuse, 0x1f8 ;  /* 0x000001f805197836 */ /* 0x040fe40000000000 */
[----:B-1----:R-:W-:-:S04]  /*02a0*/  IMAD.WIDE R2, R5, 0x4, R16 ;  /* 0x0000000405027825 */ /* 0x002fc800078e0210 */
[----:B------:R-:W-:-:S04]  /*02b0*/  IMAD.WIDE R4, R7, 0x4, R16 ;  /* 0x0000000407047825 */ /* 0x000fc800078e0210 */
[----:B------:R-:W-:-:S04]  /*02c0*/  IMAD.WIDE R6, R9, 0x4, R16 ;  /* 0x0000000409067825 */ /* 0x000fc800078e0210 */
[----:B------:R-:W-:Y:S01]  /*02d0*/  IMAD.WIDE R8, R11, 0x4, R16 ;  /* 0x000000040b087825 */ /* 0x000fe200078e0210 */
[----:B------:R-:W-:-:S03]  /*02e0*/  CS2R R20, SRZ ;  /* 0x0000000000147805 */ /* 0x000fc6000001ff00 */
[----:B------:R-:W-:-:S03]  /*02f0*/  IMAD.WIDE R10, R13, 0x4, R16 ;  /* 0x000000040d0a7825 */ /* 0x000fc600078e0210 */
[----:B------:R1:W3:Y:S01]  /*0300*/  @P6 LDG.E.EL R20, desc[UR6][R4.64] ;  /* 0x0000000604146981 */ /* 0x0002e2000c2e1900 */
[--C-:B------:R-:W-:Y:S01]  /*0310*/  IMAD.WIDE R12, R23, 0x4, R16.reuse ;  /* 0x00000004170c7825 */ /* 0x100fe200078e0210 */
[----:B------:R-:W-:Y:S02]  /*0320*/  CS2R R22, SRZ ;  /* 0x0000000000167805 */ /* 0x000fe4000001ff00 */
[----:B------:R-:W4:Y:S01]  /*0330*/  @P5 LDG.E.EL R21, desc[UR6][R6.64] ;  /* 0x0000000606155981 */ /* 0x000f22000c2e1900 */
[----:B------:R-:W-:Y:S01]  /*0340*/  IMAD.WIDE R16, R25, 0x4, R16 ;  /* 0x0000000419107825 */ /* 0x000fe200078e0210 */
[----:B------:R-:W-:Y:S02]  /*0350*/  CS2R R24, SRZ ;  /* 0x0000000000187805 */ /* 0x000fe4000001ff00 */
[----:B------:R-:W5:Y:S01]  /*0360*/  @P4 LDG.E.EL R22, desc[UR6][R8.64] ;  /* 0x0000000608164981 */ /* 0x000f62000c2e1900 */
[----:B------:R-:W-:-:S03]  /*0370*/  IMAD.MOV.U32 R26, RZ, RZ, RZ ;  /* 0x000000ffff1a7224 */ /* 0x000fc600078e00ff */
[----:B------:R-:W5:Y:S04]  /*0380*/  @P3 LDG.E.EL R24, desc[UR6][R10.64] ;  /* 0x000000060a183981 */ /* 0x000f68000c2e1900 */
[----:B------:R1:W5:Y:S04]  /*0390*/  @P2 LDG.E.EL R23, desc[UR6][R12.64] ;  /* 0x000000060c172981 */ /* 0x000368000c2e1900 */
[----:B------:R1:W5:Y:S04]  /*03a0*/  @P1 LDG.E.EL R26, desc[UR6][R2.64] ;  /* 0x00000006021a1981 */ /* 0x000368000c2e1900 */
[----:B------:R-:W5:Y:S01]  /*03b0*/  @P0 LDG.E.EL R25, desc[UR6][R16.64] ;  /* 0x0000000610190981 */ /* 0x000f62000c2e1900 */
[----:B------:R-:W1:Y:S01]  /*03c0*/  S2R R27, SR_TID.X ;  /* 0x00000000001b7919 */ /* 0x000e620000002100 */
[----:B------:R-:W1:Y:S01]  /*03d0*/  S2UR UR5, SR_CgaCtaId ;  /* 0x00000000000579c3 */ /* 0x000e620000008800 */
[----:B------:R-:W-:Y:S01]  /*03e0*/  UMOV UR4, 0x400 ;  /* 0x0000040000047882 */ /* 0x000fe20000000000 */
[----:B-1----:R-:W-:Y:S01]  /*03f0*/  IMAD.SHL.U32 R4, R27, 0x40, RZ ;  /* 0x000000401b047824 */ /* 0x002fe200078e00ff */
[----:B------:R-:W-:-:S04]  /*0400*/  SHF.R.U32.HI R5, RZ, 0x4, R27 ;  /* 0x00000004ff057819 */ /* 0x000fc8000001161b */
[----:B------:R-:W-:Y:S02]  /*0410*/  SGXT.U32 R5, R5, 0x3 ;  /* 0x000000030505781a */ /* 0x000fe40000000000 */
[----:B------:R-:W-:Y:S01]  /*0420*/  LOP3.LUT R4, R4, 0x3c0, RZ, 0xc0, !PT ;  /* 0x000003c004047812 */ /* 0x000fe200078ec0ff */
[----:B0-----:R-:W-:-:S03]  /*0430*/  UPRMT UR4, UR5, 0x654, UR4 ;  /* 0x0000065405047896 */ /* 0x001fc60008000004 */
[----:B------:R-:W-:-:S04]  /*0440*/  LOP3.LUT R5, R4, R5, RZ, 0xfc, !PT ;  /* 0x0000000504057212 */ /* 0x000fc800078efcff */
[----:B------:R-:W-:-:S04]  /*0450*/  LEA.HI R5, R4, R5, RZ, 0x1c ;  /* 0x0000000504057211 */ /* 0x000fc800078fe0ff */
[----:B------:R-:W-:Y:S01]  /*0460*/  LEA R13, R5, UR4, 0x2 ;  /* 0x00000004050d7c11 */ /* 0x000fe2000f8e10ff */
[----:B------:R-:W-:Y:S01]  /*0470*/  IMAD.SHL.U32 R8, R27, 0x4, RZ ;  /* 0x000000041b087824 */ /* 0x000fe200078e00ff */
[----:B------:R-:W-:-:S04]  /*0480*/  SHF.R.U32.HI R2, RZ, 0x2, R27 ;  /* 0x00000002ff027819 */ /* 0x000fc8000001161b */
[----:B------:R-:W-:Y:S02]  /*0490*/  LOP3.LUT R8, R8, 0x1fc, RZ, 0xc0, !PT ;  /* 0x000001fc08087812 */ /* 0x000fe400078ec0ff */
[----:B------:R-:W-:-:S05]  /*04a0*/  LOP3.LUT R3, R2, 0x1c, RZ, 0xc0, !PT ;  /* 0x0000001c02037812 */ /* 0x000fca00078ec0ff */
[----:B------:R-:W-:-:S05]  /*04b0*/  IMAD.IADD R3, R8, 0x1, R3 ;  /* 0x0000000108037824 */ /* 0x000fca00078e0203 */
[----:B------:R-:W-:Y:S01]  /*04c0*/  LEA R4, R3, UR4, 0x2 ;  /* 0x0000000403047c11 */ /* 0x000fe2000f8e10ff */
[----:B------:R-:W-:Y:S01]  /*04d0*/  IMAD.SHL.U32 R18, R18, 0x4, RZ ;  /* 0x0000000412127824 */ /* 0x000fe200078e00ff */
[----:B------:R-:W0:Y:S04]  /*04e0*/  LDC.64 R2, c[0x0][0x218] ;  /* 0x00008600ff027b82 */ /* 0x000e280000000a00 */
[----:B------:R-:W-:-:S05]  /*04f0*/  LOP3.LUT R18, R19, 0x3c, R18, 0xf8, !PT ;  /* 0x0000003c13127812 */ /* 0x000fca00078ef812 */
[----:B------:R-:W-:-:S05]  /*0500*/  IMAD.HI R9, R18, 0x2aaaaaab, RZ ;  /* 0x2aaaaaab12097827 */ /* 0x000fca00078e02ff */
[----:B------:R-:W-:-:S04]  /*0510*/  SHF.R.U32.HI R10, RZ, 0x1f, R9 ;  /* 0x0000001fff0a7819 */ /* 0x000fc80000011609 */
[----:B------:R-:W-:Y:S02]  /*0520*/  LEA.HI.SX32 R11, R9, R10, 0x1a ;  /* 0x0000000a090b7211 */ /* 0x000fe400078fd2ff */
[----:B------:R-:W-:Y:S02]  /*0530*/  LOP3.LUT R10, R8, 0x200, RZ, 0xfc, !PT ;  /* 0x00000200080a7812 */ /* 0x000fe400078efcff */
[----:B------:R-:W-:Y:S01]  /*0540*/  ISETP.GE.AND P0, PT, R18, 0x18000, PT ;  /* 0x000180001200780c */ /* 0x000fe20003f06270 */
[----:B------:R-:W-:Y:S01]  /*0550*/  IMAD R18, R11, -0x180, R18 ;  /* 0xfffffe800b127824 */ /* 0x000fe200078e0212 */
[----:B------:R-:W-:Y:S02]  /*0560*/  LOP3.LUT R9, R15, R0, RZ, 0xfc, !PT ;  /* 0x000000000f097212 */ /* 0x000fe400078efcff */
[----:B------:R-:W-:Y:S02]  /*0570*/  LOP3.LUT R0, R15, 0x8, R0, 0xfe, !PT ;  /* 0x000000080f007812 */ /* 0x000fe400078efe00 */
[----:B------:R-:W-:Y:S01]  /*0580*/  SHF.R.U32.HI R10, RZ, 0x4, R10 ;  /* 0x00000004ff0a7819 */ /* 0x000fe2000001160a */
[----:B------:R-:W-:Y:S01]  /*0590*/  IMAD R18, R11, 0xd80, R18 ;  /* 0x00000d800b127824 */ /* 0x000fe200078e0212 */
[----:B------:R-:W-:-:S02]  /*05a0*/  ISETP.LT.AND P1, PT, R9, 0x9, !P0 ;  /* 0x000000090900780c */ /* 0x000fc40004721270 */
[----:B------:R-:W-:Y:S02]  /*05b0*/  ISETP.LT.AND P0, PT, R0, 0x9, !P0 ;  /* 0x000000090000780c */ /* 0x000fe40004701270 */
[----:B------:R-:W-:Y:S01]  /*05c0*/  LOP3.LUT R11, R10, 0x3c, RZ, 0xc0, !PT ;  /* 0x0000003c0a0b7812 */ /* 0x000fe200078ec0ff */
[----:B------:R-:W-:-:S04]  /*05d0*/  IMAD R9, R9, 0x180, R18 ;  /* 0x0000018009097824 */ /* 0x000fc800078e0212 */
[----:B------:R-:W-:Y:S02]  /*05e0*/  IMAD.IADD R11, R8, 0x1, R11 ;  /* 0x00000001080b7824 */ /* 0x000fe400078e020b */
[----:B0-----:R-:W-:-:S03]  /*05f0*/  IMAD.WIDE R8, R9, 0x4, R2 ;  /* 0x0000000409087825 */ /* 0x001fc600078e0202 */
[----:B------:R-:W-:Y:S01]  /*0600*/  LEA R11, R11, UR4, 0x2 ;  /* 0x000000040b0b7c11 */ /* 0x000fe2000f8e10ff */
[----:B--2---:R-:W-:Y:S04]  /*0610*/  STS [R13+0x20], R14 ;  /* 0x0000200e0d007388 */ /* 0x004fe80000000800 */
[----:B---3--:R-:W-:Y:S04]  /*0620*/  STS [R13+0x40], R20 ;  /* 0x000040140d007388 */ /* 0x008fe80000000800 */
[----:B----4-:R-:W-:Y:S04]  /*0630*/  STS [R13+0x60], R21 ;  /* 0x000060150d007388 */ /* 0x010fe80000000800 */
[----:B-----5:R-:W-:Y:S04]  /*0640*/  STS [R13+0x80], R22 ;  /* 0x000080160d007388 */ /* 0x020fe80000000800 */
[----:B------:R-:W-:Y:S04]  /*0650*/  STS [R13+0xa0], R24 ;  /* 0x0000a0180d007388 */ /* 0x000fe80000000800 */
[----:B------:R-:W-:Y:S04]  /*0660*/  STS [R13+0xc0], R23 ;  /* 0x0000c0170d007388 */ /* 0x000fe80000000800 */
[----:B------:R-:W-:Y:S04]  /*0670*/  STS [R13], R26 ;  /* 0x0000001a0d007388 */ /* 0x000fe80000000800 */
[----:B------:R-:W-:Y:S01]  /*0680*/  STS [R13+0xe0], R25 ;  /* 0x0000e0190d007388 */ /* 0x000fe20000000800 */
[----:B------:R-:W-:Y:S06]  /*0690*/  BAR.SYNC.DEFER_BLOCKING 0x0 ;  /* 0x0000000000007b1d */ /* 0x000fec0000010000 */
[----:B------:R-:W0:Y:S04]  /*06a0*/  LDS.128 R4, [R4] ;  /* 0x0000000004047984 */ /* 0x000e280000000c00 */
[----:B0-----:R0:W-:Y:S02]  /*06b0*/  @P1 STG.E.128 desc[UR6][R8.64], R4 ;  /* 0x0000000408001986 */ /* 0x0011e4000c101d06 */
[----:B0-----:R-:W-:Y:S05]  /*06c0*/  @!P0 EXIT ;  /* 0x000000000000894d */ /* 0x001fea0003800000 */
[----:B0-----:R-:W0:Y:S01]  /*06d0*/  LDS.128 R8, [R11+0x800] ;  /* 0x000800000b087984 */ /* 0x001e220000000c00 */
[----:B------:R-:W-:-:S04]  /*06e0*/  IMAD R5, R0, 0x180, R18 ;  /* 0x0000018000057824 */ /* 0x000fc800078e0212 */
[----:B------:R-:W-:-:S05]  /*06f0*/  IMAD.WIDE R2, R5, 0x4, R2 ;  /* 0x0000000405027825 */ /* 0x000fca00078e0202 */
[----:B0-----:R-:W-:Y:S01]  /*0700*/  STG.E.128 desc[UR6][R2.64], R8 ;  /* 0x0000000802007986 */ /* 0x001fe2000c101d06 */
[----:B------:R-:W-:Y:S05]  /*0710*/  EXIT ;  /* 0x000000000000794d */ /* 0x000fea0003800000 */
.L_x_0:
[----:B------:R-:W-:-:S00]  /*0720*/  BRA `(.L_x_0) ;  /* 0xfffffffc00fc7947 */ /* 0x000fc0000383ffff */
[----:B------:R-:W-:-:S00]  /*0730*/  NOP ;  /* 0x0000000000007918 */ /* 0x000fc00000000000 */
        /* <DEDUP_REMOVED lines=12> */
.L_x_1:


//--------------------- .nv.shared.triton_poi_fused_4 --------------------------
	.section	.nv.shared.triton_poi_fused_4,"aw",@nobits
	.sectionflags	@""
	.align	16
	.zero		1024


//--------------------- .nv.constant0.triton_poi_fused_4 --------------------------
	.section	.nv.constant0.triton_poi_fused_4,"a",@progbits
	.sectionflags	@""
	.align	4
.nv.constant0.triton_poi_fused_4:
	.zero		552
